	.headerflags	@"EF_CUDA_TEXMODE_UNIFIED EF_CUDA_64BIT_ADDRESS EF_CUDA_ACCELERATORS EF_CUDA_SM90 EF_CUDA_VIRTUAL_SM(EF_CUDA_SM90)"
	.elftype	@"ET_EXEC"


//--------------------- .nv.info                  --------------------------
	.section	.nv.info,"",@"SHT_CUDA_INFO"
	.align	4


	//----- nvinfo : EIATTR_REGCOUNT
	.align		4
        /*0000*/ 	.byte	0x04, 0x2f
        /*0002*/ 	.short	(.L_3 - .L_2)
	.align		4
.L_2:
        /*0004*/ 	.word	index@(triton_poi_fused__native_batch_norm_legit_no_training_leaky_relu_3)
        /*0008*/ 	.word	0x00000012


	//----- nvinfo : EIATTR_MIN_STACK_SIZE
	.align		4
.L_3:
        /*000c*/ 	.byte	0x04, 0x12
        /*000e*/ 	.short	(.L_5 - .L_4)
	.align		4
.L_4:
        /*0010*/ 	.word	index@(triton_poi_fused__native_batch_norm_legit_no_training_leaky_relu_3)
        /*0014*/ 	.word	0x00000000


	//----- nvinfo : EIATTR_FRAME_SIZE
	.align		4
.L_5:
        /*0018*/ 	.byte	0x04, 0x11
        /*001a*/ 	.short	(.L_7 - .L_6)
	.align		4
.L_6:
        /*001c*/ 	.word	index@(triton_poi_fused__native_batch_norm_legit_no_training_leaky_relu_3)
        /*0020*/ 	.word	0x00000000


	//----- nvinfo : EIATTR_MIN_STACK_SIZE
	.align		4
.L_7:
        /*0024*/ 	.byte	0x04, 0x12
        /*0026*/ 	.short	(.L_9 - .L_8)
	.align		4
.L_8:
        /*0028*/ 	.word	index@(triton_poi_fused__native_batch_norm_legit_no_training_leaky_relu_3)
        /*002c*/ 	.word	0x00000000
.L_9:


//--------------------- .nv.info.triton_poi_fused__native_batch_norm_legit_no_training_leaky_relu_3 --------------------------
	.section	.nv.info.triton_poi_fused__native_batch_norm_legit_no_training_leaky_relu_3,"",@"SHT_CUDA_INFO"
	.sectionflags	@""
	.align	4


	//----- nvinfo : EIATTR_CUDA_API_VERSION
	.align		4
        /*0000*/ 	.byte	0x04, 0x37
        /*0002*/ 	.short	(.L_11 - .L_10)
.L_10:
        /*0004*/ 	.word	0x0000007c


	//----- nvinfo : EIATTR_KPARAM_INFO
	.align		4
.L_11:
        /*0008*/ 	.byte	0x04, 0x17
        /*000a*/ 	.short	(.L_13 - .L_12)
.L_12:
        /*000c*/ 	.word	0x00000000
        /*0010*/ 	.short	0x0006
        /*0012*/ 	.short	0x0030
        /*0014*/ 	.byte	0x00, 0xf0, 0x11, 0x00


	//----- nvinfo : EIATTR_KPARAM_INFO
	.align		4
.L_13:
        /*0018*/ 	.byte	0x04, 0x17
        /*001a*/ 	.short	(.L_15 - .L_14)
.L_14:
        /*001c*/ 	.word	0x00000000
        /*0020*/ 	.short	0x0005
        /*0022*/ 	.short	0x0028
        /*0024*/ 	.byte	0x00, 0xf4, 0x21, 0x00


	//----- nvinfo : EIATTR_KPARAM_INFO
	.align		4
.L_15:
        /*0028*/ 	.byte	0x04, 0x17
        /*002a*/ 	.short	(.L_17 - .L_16)
.L_16:
        /*002c*/ 	.word	0x00000000
        /*0030*/ 	.short	0x0004
        /*0032*/ 	.short	0x0020
        /*0034*/ 	.byte	0x00, 0xf4, 0x21, 0x00


	//----- nvinfo : EIATTR_KPARAM_INFO
	.align		4
.L_17:
        /*0038*/ 	.byte	0x04, 0x17
        /*003a*/ 	.short	(.L_19 - .L_18)
.L_18:
        /*003c*/ 	.word	0x00000000
        /*0040*/ 	.short	0x0003
        /*0042*/ 	.short	0x0018
        /*0044*/ 	.byte	0x00, 0xf4, 0x21, 0x00


	//----- nvinfo : EIATTR_KPARAM_INFO
	.align		4
.L_19:
        /*0048*/ 	.byte	0x04, 0x17
        /*004a*/ 	.short	(.L_21 - .L_20)
.L_20:
        /*004c*/ 	.word	0x00000000
        /*0050*/ 	.short	0x0002
        /*0052*/ 	.short	0x0010
        /*0054*/ 	.byte	0x00, 0xf4, 0x21, 0x00


	//----- nvinfo : EIATTR_KPARAM_INFO
	.align		4
.L_21:
        /*0058*/ 	.byte	0x04, 0x17
        /*005a*/ 	.short	(.L_23 - .L_22)
.L_22:
        /*005c*/ 	.word	0x00000000
        /*0060*/ 	.short	0x0001
        /*0062*/ 	.short	0x0008
        /*0064*/ 	.byte	0x00, 0xf4, 0x21, 0x00


	//----- nvinfo : EIATTR_KPARAM_INFO
	.align		4
.L_23:
        /*0068*/ 	.byte	0x04, 0x17
        /*006a*/ 	.short	(.L_25 - .L_24)
.L_24:
        /*006c*/ 	.word	0x00000000
        /*0070*/ 	.short	0x0000
        /*0072*/ 	.short	0x0000
        /*0074*/ 	.byte	0x00, 0xf4, 0x21, 0x00


	//----- nvinfo : EIATTR_SPARSE_MMA_MASK
	.align		4
.L_25:
        /*0078*/ 	.byte	0x03, 0x50
        /*007a*/ 	.short	0x0000


	//----- nvinfo : EIATTR_MAXREG_COUNT
	.align		4
        /*007c*/ 	.byte	0x03, 0x1b
        /*007e*/ 	.short	0x00ff


	//----- nvinfo : EIATTR_EXIT_INSTR_OFFSETS
	.align		4
        /*0080*/ 	.byte	0x04, 0x1c
        /*0082*/ 	.short	(.L_27 - .L_26)


	//   ....[0]....
.L_26:
        /*0084*/ 	.word	0x00000300


	//   ....[1]....
        /*0088*/ 	.word	0x00000320


	//----- nvinfo : EIATTR_REQNTID
	.align		4
.L_27:
        /*008c*/ 	.byte	0x04, 0x10
        /*008e*/ 	.short	(.L_29 - .L_28)
.L_28:
        /*0090*/ 	.word	0x00000080
        /*0094*/ 	.word	0x00000001
        /*0098*/ 	.word	0x00000001


	//----- nvinfo : EIATTR_CBANK_PARAM_SIZE
	.align		4
.L_29:
        /*009c*/ 	.byte	0x03, 0x19
        /*009e*/ 	.short	0x0034


	//----- nvinfo : EIATTR_PARAM_CBANK
	.align		4
        /*00a0*/ 	.byte	0x04, 0x0a
        /*00a2*/ 	.short	(.L_31 - .L_30)
	.align		4
.L_30:
        /*00a4*/ 	.word	index@(.nv.constant0.triton_poi_fused__native_batch_norm_legit_no_training_leaky_relu_3)
        /*00a8*/ 	.short	0x0210
        /*00aa*/ 	.short	0x0034


	//----- nvinfo : EIATTR_SW_WAR
	.align		4
.L_31:
        /*00ac*/ 	.byte	0x04, 0x36
        /*00ae*/ 	.short	(.L_33 - .L_32)
.L_32:
        /*00b0*/ 	.word	0x00000008
.L_33:


//--------------------- .nv.callgraph             --------------------------
	.section	.nv.callgraph,"",@"SHT_CUDA_CALLGRAPH"
	.align	4
	.sectionentsize	8
	.align		4
        /*0000*/ 	.word	0x00000000
	.align		4
        /*0004*/ 	.word	0xffffffff
	.align		4
        /*0008*/ 	.word	0x00000000
	.align		4
        /*000c*/ 	.word	0xfffffffe
	.align		4
        /*0010*/ 	.word	0x00000000
	.align		4
        /*0014*/ 	.word	0xfffffffd
	.align		4
        /*0018*/ 	.word	0x00000000
	.align		4
        /*001c*/ 	.word	0xfffffffc


//--------------------- .nv.constant4             --------------------------
	.section	.nv.constant4,"a",@progbits
	.align	8
	.align		8
.nv.constant4:
        /*0000*/ 	.dword	_$_str
	.align		8
        /*0008*/ 	.dword	_$_str_$_2


//--------------------- .text.triton_poi_fused__native_batch_norm_legit_no_training_leaky_relu_3 --------------------------
	.section	.text.triton_poi_fused__native_batch_norm_legit_no_training_leaky_relu_3,"ax",@progbits
	.align	128
        .global         triton_poi_fused__native_batch_norm_legit_no_training_leaky_relu_3
        .type           triton_poi_fused__native_batch_norm_legit_no_training_leaky_relu_3,@function
        .size           triton_poi_fused__native_batch_norm_legit_no_training_leaky_relu_3,(.L_x_1 - triton_poi_fused__native_batch_norm_legit_no_training_leaky_relu_3)
        .other          triton_poi_fused__native_batch_norm_legit_no_training_leaky_relu_3,@"STO_CUDA_ENTRY STV_DEFAULT"
triton_poi_fused__native_batch_norm_legit_no_training_leaky_relu_3:
.text.triton_poi_fused__native_batch_norm_legit_no_training_leaky_relu_3:
[----:B------:R-:W0:Y:S01]  /*0000*/  LDC R1, c[0x0][0x28] ;  /* 0x00000a00ff017b82 */ /* 0x000e220000000800 */
[----:B------:R-:W1:Y:S07]  /*0010*/  S2R R0, SR_TID.X ;  /* 0x0000000000007919 */ /* 0x000e6e0000002100 */
[----:B------:R-:W2:Y:S01]  /*0020*/  LDC.64 R6, c[0x0][0x228] ;  /* 0x00008a00ff067b82 */ /* 0x000ea20000000a00 */
[----:B------:R-:W-:Y:S01]  /*0030*/  CS2R R14, SRZ ;  /* 0x00000000000e7805 */ /* 0x000fe2000001ff00 */
[----:B------:R-:W-:Y:S01]  /*0040*/  ULDC.64 UR4, c[0x0][0x208] ;  /* 0x0000820000047ab9 */ /* 0x000fe20000000a00 */
[----:B------:R-:W3:Y:S05]  /*0050*/  S2R R3, SR_CTAID.X ;  /* 0x0000000000037919 */ /* 0x000eea0000002500 */
[----:B------:R-:W4:Y:S08]  /*0060*/  LDC.64 R4, c[0x0][0x220] ;  /* 0x00008800ff047b82 */ /* 0x000f300000000a00 */
[----:B------:R-:W5:Y:S08]  /*0070*/  LDC.64 R8, c[0x0][0x230] ;  /* 0x00008c00ff087b82 */ /* 0x000f700000000a00 */
[----:B------:R-:W5:Y:S01]  /*0080*/  LDC.64 R10, c[0x0][0x238] ;  /* 0x00008e00ff0a7b82 */ /* 0x000f620000000a00 */
[----:B-1----:R-:W-:-:S02]  /*0090*/  LOP3.LUT R0, R0, 0x7f, RZ, 0xc0, !PT ;  /* 0x0000007f00007812 */ /* 0x002fc400078ec0ff */
[----:B---3--:R-:W-:Y:S02]  /*00a0*/  SHF.R.S32.HI R2, RZ, 0x18, R3 ;  /* 0x00000018ff027819 */ /* 0x008fe40000011403 */
[----:B------:R-:W-:Y:S02]  /*00b0*/  LEA R0, R3, R0, 0x7 ;  /* 0x0000000003007211 */ /* 0x000fe400078e38ff */
[----:B------:R-:W-:Y:S02]  /*00c0*/  SGXT R3, R2, 0x1 ;  /* 0x000000010203781a */ /* 0x000fe40000000200 */
[----:B------:R-:W-:Y:S02]  /*00d0*/  ISETP.GE.AND P0, PT, R0, 0x400, PT ;  /* 0x000004000000780c */ /* 0x000fe40003f06270 */
[----:B------:R-:W-:-:S04]  /*00e0*/  LEA.HI R3, R3, R0, RZ, 0x8 ;  /* 0x0000000003037211 */ /* 0x000fc800078f40ff */
[----:B------:R-:W-:-:S04]  /*00f0*/  LOP3.LUT R3, R3, 0xffffff00, RZ, 0xc0, !PT ;  /* 0xffffff0003037812 */ /* 0x000fc800078ec0ff */
[----:B------:R-:W-:Y:S02]  /*0100*/  IADD3 R13, R0, -R3, RZ ;  /* 0x80000003000d7210 */ /* 0x000fe40007ffe0ff */
[----:B------:R-:W1:Y:S03]  /*0110*/  LDC.64 R2, c[0x0][0x218] ;  /* 0x00008600ff027b82 */ /* 0x000e660000000a00 */
[----:B--2---:R-:W-:-:S05]  /*0120*/  IMAD.WIDE R6, R13, 0x4, R6 ;  /* 0x000000040d067825 */ /* 0x004fca00078e0206 */
[----:B------:R5:W2:Y:S01]  /*0130*/  @!P0 LDG.E.EL R14, desc[UR4][R6.64] ;  /* 0x00000004060e8981 */ /* 0x000aa2000c2e1900 */
[----:B------:R-:W-:Y:S01]  /*0140*/  HFMA2.MMA R12, -RZ, RZ, 0, 0 ;  /* 0x00000000ff0c7435 */ /* 0x000fe200000001ff */
[----:B----4-:R-:W-:-:S05]  /*0150*/  IMAD.WIDE R4, R13, 0x4, R4 ;  /* 0x000000040d047825 */ /* 0x010fca00078e0204 */
[----:B------:R-:W3:Y:S01]  /*0160*/  @!P0 LDG.E.EL R15, desc[UR4][R4.64] ;  /* 0x00000004040f8981 */ /* 0x000ee2000c2e1900 */
[----:B-----5:R-:W-:-:S04]  /*0170*/  IMAD.WIDE R6, R13, 0x4, R8 ;  /* 0x000000040d067825 */ /* 0x020fc800078e0208 */
[----:B-1----:R-:W-:-:S04]  /*0180*/  IMAD.WIDE R2, R0, 0x4, R2 ;  /* 0x0000000400027825 */ /* 0x002fc800078e0202 */
[----:B0-----:R-:W-:Y:S01]  /*0190*/  IMAD.WIDE R8, R13, 0x4, R10 ;  /* 0x000000040d087825 */ /* 0x001fe200078e020a */
[----:B------:R0:W3:Y:S01]  /*01a0*/  @!P0 LDG.E R12, desc[UR4][R2.64] ;  /* 0x00000004020c8981 */ /* 0x0000e2000c1e1900 */
[----:B------:R-:W-:-:S06]  /*01b0*/  CS2R R10, SRZ ;  /* 0x00000000000a7805 */ /* 0x000fcc000001ff00 */
[----:B------:R-:W4:Y:S04]  /*01c0*/  @!P0 LDG.E.EL R10, desc[UR4][R6.64] ;  /* 0x00000004060a8981 */ /* 0x000f28000c2e1900 */
[----:B------:R-:W4:Y:S01]  /*01d0*/  @!P0 LDG.E.EL R11, desc[UR4][R8.64] ;  /* 0x00000004080b8981 */ /* 0x000f22000c2e1900 */
[----:B0-----:R-:W-:Y:S01]  /*01e0*/  MOV R2, 0x3e800000 ;  /* 0x3e80000000027802 */ /* 0x001fe20000000f00 */
[----:B--2---:R-:W-:-:S04]  /*01f0*/  FADD R14, R14, 9.9999997473787516356e-06 ;  /* 0x3727c5ac0e0e7421 */ /* 0x004fc80000000000 */
[----:B------:R-:W0:Y:S02]  /*0200*/  MUFU.SQRT R13, R14 ;  /* 0x0000000e000d7308 */ /* 0x000e240000002000 */
[C---:B0-----:R-:W-:Y:S02]  /*0210*/  FSETP.GT.AND P1, PT, R13.reuse, 8.50705917302346158658e+37, PT ;  /* 0x7e8000000d00780b */ /* 0x041fe40003f24000 */
[----:B------:R-:W-:-:S11]  /*0220*/  FSETP.GEU.AND P2, PT, R13, 1.175494350822287508e-38, PT ;  /* 0x008000000d00780b */ /* 0x000fd60003f4e000 */
[----:B------:R-:W-:-:S04]  /*0230*/  @P1 FMUL R13, R13, 0.25 ;  /* 0x3e8000000d0d1820 */ /* 0x000fc80000400000 */
[----:B------:R-:W-:-:S06]  /*0240*/  @!P2 FMUL R13, R13, 16777216 ;  /* 0x4b8000000d0da820 */ /* 0x000fcc0000400000 */
[----:B------:R-:W0:Y:S01]  /*0250*/  MUFU.RCP R13, R13 ;  /* 0x0000000d000d7308 */ /* 0x000e220000001000 */
[----:B------:R-:W-:Y:S01]  /*0260*/  FSEL R2, R2, 1, P1 ;  /* 0x3f80000002027808 */ /* 0x000fe20000800000 */
[----:B---3--:R-:W-:-:S04]  /*0270*/  FADD R12, -R15, R12 ;  /* 0x0000000c0f0c7221 */ /* 0x008fc80000000100 */
[----:B------:R-:W-:-:S04]  /*0280*/  @!P2 FMUL R2, R2, 16777216 ;  /* 0x4b8000000202a820 */ /* 0x000fc80000400000 */
[----:B0-----:R-:W-:Y:S02]  /*0290*/  FMUL R5, R13, R2 ;  /* 0x000000020d057220 */ /* 0x001fe40000400000 */
[----:B------:R-:W0:Y:S02]  /*02a0*/  LDC.64 R2, c[0x0][0x210] ;  /* 0x00008400ff027b82 */ /* 0x000e240000000a00 */
[----:B------:R-:W-:-:S04]  /*02b0*/  FMUL R12, R12, R5 ;  /* 0x000000050c0c7220 */ /* 0x000fc80000400000 */
[----:B----4-:R-:W-:-:S05]  /*02c0*/  FFMA R11, R12, R10, R11 ;  /* 0x0000000a0c0b7223 */ /* 0x010fca000000000b */
[----:B------:R-:W-:Y:S01]  /*02d0*/  FSETP.GT.AND P1, PT, R11, RZ, PT ;  /* 0x000000ff0b00720b */ /* 0x000fe20003f24000 */
[----:B0-----:R-:W-:-:S12]  /*02e0*/  IMAD.WIDE R2, R0, 0x4, R2 ;  /* 0x0000000400027825 */ /* 0x001fd800078e0202 */
[----:B------:R-:W-:Y:S01]  /*02f0*/  @!P1 FMUL R11, R11, 0.0099999997764825820923 ;  /* 0x3c23d70a0b0b9820 */ /* 0x000fe20000400000 */
[----:B------:R-:W-:Y:S06]  /*0300*/  @P0 EXIT ;  /* 0x000000000000094d */ /* 0x000fec0003800000 */
[----:B------:R-:W-:Y:S01]  /*0310*/  STG.E desc[UR4][R2.64], R11 ;  /* 0x0000000b02007986 */ /* 0x000fe2000c101904 */
[----:B------:R-:W-:Y:S05]  /*0320*/  EXIT ;  /* 0x000000000000794d */ /* 0x000fea0003800000 */
.L_x_0:
[----:B------:R-:W-:-:S00]  /*0330*/  BRA `(.L_x_0) ;  /* 0xfffffffc00fc7947 */ /* 0x000fc0000383ffff */
[----:B------:R-:W-:-:S00]  /*0340*/  NOP ;  /* 0x0000000000007918 */ /* 0x000fc00000000000 */
        /* <DEDUP_REMOVED lines=11> */
.L_x_1:


//--------------------- .nv.global.init           --------------------------
	.section	.nv.global.init,"aw",@progbits
.nv.global.init:
	.type		_$_str,@object
	.size		_$_str,(_$_str_$_2 - _$_str)
_$_str:
        /*0000*/ 	.byte	0x5f, 0x5f, 0x43, 0x55, 0x44, 0x41, 0x5f, 0x46, 0x54, 0x5a, 0x00
	.type		_$_str_$_2,@object
	.size		_$_str_$_2,(.L_1 - _$_str_$_2)
_$_str_$_2:
        /*000b*/ 	.byte	0x5f, 0x5f, 0x43, 0x55, 0x44, 0x41, 0x5f, 0x50, 0x52, 0x45, 0x43, 0x5f, 0x53, 0x51, 0x52, 0x54
        /*001b*/ 	.byte	0x00
.L_1:


//--------------------- .nv.constant0.triton_poi_fused__native_batch_norm_legit_no_training_leaky_relu_3 --------------------------
	.section	.nv.constant0.triton_poi_fused__native_batch_norm_legit_no_training_leaky_relu_3,"a",@progbits
	.sectionflags	@""
	.align	4
.nv.constant0.triton_poi_fused__native_batch_norm_legit_no_training_leaky_relu_3:
	.zero		580
